	.headerflags	@"EF_CUDA_TEXMODE_UNIFIED EF_CUDA_64BIT_ADDRESS EF_CUDA_ACCELERATORS EF_CUDA_SM90 EF_CUDA_VIRTUAL_SM(EF_CUDA_SM90)"
	.elftype	@"ET_EXEC"


//--------------------- .nv.info                  --------------------------
	.section	.nv.info,"",@"SHT_CUDA_INFO"
	.align	4


	//----- nvinfo : EIATTR_REGCOUNT
	.align		4
        /*0000*/ 	.byte	0x04, 0x2f
        /*0002*/ 	.short	(.L_3 - .L_2)
	.align		4
.L_2:
        /*0004*/ 	.word	index@(triton_poi_fused__native_batch_norm_legit_no_training_cat_relu_37)
        /*0008*/ 	.word	0x0000001c


	//----- nvinfo : EIATTR_MIN_STACK_SIZE
	.align		4
.L_3:
        /*000c*/ 	.byte	0x04, 0x12
        /*000e*/ 	.short	(.L_5 - .L_4)
	.align		4
.L_4:
        /*0010*/ 	.word	index@(triton_poi_fused__native_batch_norm_legit_no_training_cat_relu_37)
        /*0014*/ 	.word	0x00000000


	//----- nvinfo : EIATTR_FRAME_SIZE
	.align		4
.L_5:
        /*0018*/ 	.byte	0x04, 0x11
        /*001a*/ 	.short	(.L_7 - .L_6)
	.align		4
.L_6:
        /*001c*/ 	.word	index@(triton_poi_fused__native_batch_norm_legit_no_training_cat_relu_37)
        /*0020*/ 	.word	0x00000000


	//----- nvinfo : EIATTR_MIN_STACK_SIZE
	.align		4
.L_7:
        /*0024*/ 	.byte	0x04, 0x12
        /*0026*/ 	.short	(.L_9 - .L_8)
	.align		4
.L_8:
        /*0028*/ 	.word	index@(triton_poi_fused__native_batch_norm_legit_no_training_cat_relu_37)
        /*002c*/ 	.word	0x00000000
.L_9:


//--------------------- .nv.info.triton_poi_fused__native_batch_norm_legit_no_training_cat_relu_37 --------------------------
	.section	.nv.info.triton_poi_fused__native_batch_norm_legit_no_training_cat_relu_37,"",@"SHT_CUDA_INFO"
	.sectionflags	@""
	.align	4


	//----- nvinfo : EIATTR_CUDA_API_VERSION
	.align		4
        /*0000*/ 	.byte	0x04, 0x37
        /*0002*/ 	.short	(.L_11 - .L_10)
.L_10:
        /*0004*/ 	.word	0x0000007c


	//----- nvinfo : EIATTR_KPARAM_INFO
	.align		4
.L_11:
        /*0008*/ 	.byte	0x04, 0x17
        /*000a*/ 	.short	(.L_13 - .L_12)
.L_12:
        /*000c*/ 	.word	0x00000000
        /*0010*/ 	.short	0x0008
        /*0012*/ 	.short	0x0040
        /*0014*/ 	.byte	0x00, 0xf0, 0x11, 0x00


	//----- nvinfo : EIATTR_KPARAM_INFO
	.align		4
.L_13:
        /*0018*/ 	.byte	0x04, 0x17
        /*001a*/ 	.short	(.L_15 - .L_14)
.L_14:
        /*001c*/ 	.word	0x00000000
        /*0020*/ 	.short	0x0007
        /*0022*/ 	.short	0x0038
        /*0024*/ 	.byte	0x00, 0xf4, 0x21, 0x00


	//----- nvinfo : EIATTR_KPARAM_INFO
	.align		4
.L_15:
        /*0028*/ 	.byte	0x04, 0x17
        /*002a*/ 	.short	(.L_17 - .L_16)
.L_16:
        /*002c*/ 	.word	0x00000000
        /*0030*/ 	.short	0x0006
        /*0032*/ 	.short	0x0030
        /*0034*/ 	.byte	0x00, 0xf4, 0x21, 0x00


	//----- nvinfo : EIATTR_KPARAM_INFO
	.align		4
.L_17:
        /*0038*/ 	.byte	0x04, 0x17
        /*003a*/ 	.short	(.L_19 - .L_18)
.L_18:
        /*003c*/ 	.word	0x00000000
        /*0040*/ 	.short	0x0005
        /*0042*/ 	.short	0x0028
        /*0044*/ 	.byte	0x00, 0xf4, 0x21, 0x00


	//----- nvinfo : EIATTR_KPARAM_INFO
	.align		4
.L_19:
        /*0048*/ 	.byte	0x04, 0x17
        /*004a*/ 	.short	(.L_21 - .L_20)
.L_20:
        /*004c*/ 	.word	0x00000000
        /*0050*/ 	.short	0x0004
        /*0052*/ 	.short	0x0020
        /*0054*/ 	.byte	0x00, 0xf4, 0x21, 0x00


	//----- nvinfo : EIATTR_KPARAM_INFO
	.align		4
.L_21:
        /*0058*/ 	.byte	0x04, 0x17
        /*005a*/ 	.short	(.L_23 - .L_22)
.L_22:
        /*005c*/ 	.word	0x00000000
        /*0060*/ 	.short	0x0003
        /*0062*/ 	.short	0x0018
        /*0064*/ 	.byte	0x00, 0xf4, 0x21, 0x00


	//----- nvinfo : EIATTR_KPARAM_INFO
	.align		4
.L_23:
        /*0068*/ 	.byte	0x04, 0x17
        /*006a*/ 	.short	(.L_25 - .L_24)
.L_24:
        /*006c*/ 	.word	0x00000000
        /*0070*/ 	.short	0x0002
        /*0072*/ 	.short	0x0010
        /*0074*/ 	.byte	0x00, 0xf4, 0x21, 0x00


	//----- nvinfo : EIATTR_KPARAM_INFO
	.align		4
.L_25:
        /*0078*/ 	.byte	0x04, 0x17
        /*007a*/ 	.short	(.L_27 - .L_26)
.L_26:
        /*007c*/ 	.word	0x00000000
        /*0080*/ 	.short	0x0001
        /*0082*/ 	.short	0x0008
        /*0084*/ 	.byte	0x00, 0xf4, 0x21, 0x00


	//----- nvinfo : EIATTR_KPARAM_INFO
	.align		4
.L_27:
        /*0088*/ 	.byte	0x04, 0x17
        /*008a*/ 	.short	(.L_29 - .L_28)
.L_28:
        /*008c*/ 	.word	0x00000000
        /*0090*/ 	.short	0x0000
        /*0092*/ 	.short	0x0000
        /*0094*/ 	.byte	0x00, 0xf4, 0x21, 0x00


	//----- nvinfo : EIATTR_SPARSE_MMA_MASK
	.align		4
.L_29:
        /*0098*/ 	.byte	0x03, 0x50
        /*009a*/ 	.short	0x0000


	//----- nvinfo : EIATTR_MAXREG_COUNT
	.align		4
        /*009c*/ 	.byte	0x03, 0x1b
        /*009e*/ 	.short	0x00ff


	//----- nvinfo : EIATTR_EXIT_INSTR_OFFSETS
	.align		4
        /*00a0*/ 	.byte	0x04, 0x1c
        /*00a2*/ 	.short	(.L_31 - .L_30)


	//   ....[0]....
.L_30:
        /*00a4*/ 	.word	0x00000680


	//   ....[1]....
        /*00a8*/ 	.word	0x000006a0


	//----- nvinfo : EIATTR_REQNTID
	.align		4
.L_31:
        /*00ac*/ 	.byte	0x04, 0x10
        /*00ae*/ 	.short	(.L_33 - .L_32)
.L_32:
        /*00b0*/ 	.word	0x00000080
        /*00b4*/ 	.word	0x00000001
        /*00b8*/ 	.word	0x00000001


	//----- nvinfo : EIATTR_CBANK_PARAM_SIZE
	.align		4
.L_33:
        /*00bc*/ 	.byte	0x03, 0x19
        /*00be*/ 	.short	0x0044


	//----- nvinfo : EIATTR_PARAM_CBANK
	.align		4
        /*00c0*/ 	.byte	0x04, 0x0a
        /*00c2*/ 	.short	(.L_35 - .L_34)
	.align		4
.L_34:
        /*00c4*/ 	.word	index@(.nv.constant0.triton_poi_fused__native_batch_norm_legit_no_training_cat_relu_37)
        /*00c8*/ 	.short	0x0210
        /*00ca*/ 	.short	0x0044


	//----- nvinfo : EIATTR_SW_WAR
	.align		4
.L_35:
        /*00cc*/ 	.byte	0x04, 0x36
        /*00ce*/ 	.short	(.L_37 - .L_36)
.L_36:
        /*00d0*/ 	.word	0x00000008
.L_37:


//--------------------- .nv.callgraph             --------------------------
	.section	.nv.callgraph,"",@"SHT_CUDA_CALLGRAPH"
	.align	4
	.sectionentsize	8
	.align		4
        /*0000*/ 	.word	0x00000000
	.align		4
        /*0004*/ 	.word	0xffffffff
	.align		4
        /*0008*/ 	.word	0x00000000
	.align		4
        /*000c*/ 	.word	0xfffffffe
	.align		4
        /*0010*/ 	.word	0x00000000
	.align		4
        /*0014*/ 	.word	0xfffffffd
	.align		4
        /*0018*/ 	.word	0x00000000
	.align		4
        /*001c*/ 	.word	0xfffffffc


//--------------------- .nv.constant4             --------------------------
	.section	.nv.constant4,"a",@progbits
	.align	8
	.align		8
.nv.constant4:
        /*0000*/ 	.dword	_$_str
	.align		8
        /*0008*/ 	.dword	_$_str_$_2


//--------------------- .text.triton_poi_fused__native_batch_norm_legit_no_training_cat_relu_37 --------------------------
	.section	.text.triton_poi_fused__native_batch_norm_legit_no_training_cat_relu_37,"ax",@progbits
	.align	128
        .global         triton_poi_fused__native_batch_norm_legit_no_training_cat_relu_37
        .type           triton_poi_fused__native_batch_norm_legit_no_training_cat_relu_37,@function
        .size           triton_poi_fused__native_batch_norm_legit_no_training_cat_relu_37,(.L_x_1 - triton_poi_fused__native_batch_norm_legit_no_training_cat_relu_37)
        .other          triton_poi_fused__native_batch_norm_legit_no_training_cat_relu_37,@"STO_CUDA_ENTRY STV_DEFAULT"
triton_poi_fused__native_batch_norm_legit_no_training_cat_relu_37:
.text.triton_poi_fused__native_batch_norm_legit_no_training_cat_relu_37:
[----:B------:R-:W0:Y:S01]  /*0000*/  LDC R1, c[0x0][0x28] ;  /* 0x00000a00ff017b82 */ /* 0x000e220000000800 */
[----:B------:R-:W1:Y:S07]  /*0010*/  S2R R0, SR_TID.X ;  /* 0x0000000000007919 */ /* 0x000e6e0000002100 */
[----:B------:R-:W2:Y:S01]  /*0020*/  LDC.64 R4, c[0x0][0x228] ;  /* 0x00008a00ff047b82 */ /* 0x000ea20000000a00 */
[----:B------:R-:W-:Y:S01]  /*0030*/  IMAD.MOV.U32 R6, RZ, RZ, RZ ;  /* 0x000000ffff067224 */ /* 0x000fe200078e00ff */
[----:B------:R-:W-:Y:S01]  /*0040*/  ULDC.64 UR4, c[0x0][0x208] ;  /* 0x0000820000047ab9 */ /* 0x000fe20000000a00 */
[----:B------:R-:W3:Y:S01]  /*0050*/  S2R R3, SR_CTAID.X ;  /* 0x0000000000037919 */ /* 0x000ee20000002500 */
[----:B------:R-:W-:Y:S01]  /*0060*/  HFMA2.MMA R10, -RZ, RZ, 0, 0 ;  /* 0x00000000ff0a7435 */ /* 0x000fe200000001ff */
[----:B------:R-:W-:-:S03]  /*0070*/  ULDC.64 UR6, c[0x0][0x218] ;  /* 0x0000860000067ab9 */ /* 0x000fc60000000a00 */
[----:B------:R-:W4:Y:S01]  /*0080*/  LDC.64 R14, c[0x0][0x220] ;  /* 0x00008800ff0e7b82 */ /* 0x000f220000000a00 */
[----:B-1----:R-:W-:-:S05]  /*0090*/  IMAD.SHL.U32 R0, R0, 0x2, RZ ;  /* 0x0000000200007824 */ /* 0x002fca00078e00ff */
[----:B------:R-:W-:-:S05]  /*00a0*/  LOP3.LUT R0, R0, 0xfe, RZ, 0xc0, !PT ;  /* 0x000000fe00007812 */ /* 0x000fca00078ec0ff */
[----:B---3--:R-:W-:-:S05]  /*00b0*/  IMAD R0, R3, 0x100, R0 ;  /* 0x0000010003007824 */ /* 0x008fca00078e0200 */
[----:B------:R-:W-:Y:S02]  /*00c0*/  SHF.R.S32.HI R3, RZ, 0x1f, R0 ;  /* 0x0000001fff037819 */ /* 0x000fe40000011400 */
[----:B------:R-:W-:Y:S02]  /*00d0*/  ISETP.GE.AND P0, PT, R0, 0x3e80, PT ;  /* 0x00003e800000780c */ /* 0x000fe40003f06270 */
[----:B------:R-:W-:-:S04]  /*00e0*/  LEA.HI R3, R3, R0, RZ, 0x4 ;  /* 0x0000000003037211 */ /* 0x000fc800078f20ff */
[----:B------:R-:W-:-:S05]  /*00f0*/  SHF.R.S32.HI R11, RZ, 0x4, R3 ;  /* 0x00000004ff0b7819 */ /* 0x000fca0000011403 */
[----:B------:R-:W-:-:S05]  /*0100*/  IMAD.HI R2, R11, 0x10624dd3, RZ ;  /* 0x10624dd30b027827 */ /* 0x000fca00078e02ff */
[----:B------:R-:W-:-:S04]  /*0110*/  SHF.R.U32.HI R7, RZ, 0x1f, R2 ;  /* 0x0000001fff077819 */ /* 0x000fc80000011602 */
[----:B------:R-:W-:-:S05]  /*0120*/  LEA.HI.SX32 R2, R2, R7, 0x1c ;  /* 0x0000000702027211 */ /* 0x000fca00078fe2ff */
[----:B------:R-:W-:-:S04]  /*0130*/  IMAD R11, R2, -0xfa, R11 ;  /* 0xffffff06020b7824 */ /* 0x000fc800078e020b */
[----:B--2---:R-:W-:-:S05]  /*0140*/  IMAD.WIDE R4, R11, 0x4, R4 ;  /* 0x000000040b047825 */ /* 0x004fca00078e0204 */
[----:B------:R-:W2:Y:S01]  /*0150*/  @!P0 LDG.E.EL R6, desc[UR4][R4.64] ;  /* 0x0000000404068981 */ /* 0x000ea2000c2e1900 */
[----:B------:R-:W-:-:S03]  /*0160*/  IMAD.HI R2, R0, 0x10624dd3, RZ ;  /* 0x10624dd300027827 */ /* 0x000fc600078e02ff */
[----:B------:R1:W3:Y:S01]  /*0170*/  @!P0 LDG.E.EL R10, desc[UR4][R4.64] ;  /* 0x00000004040a8981 */ /* 0x0002e2000c2e1900 */
[----:B------:R-:W-:Y:S01]  /*0180*/  IMAD.SHL.U32 R8, R11, 0x10, RZ ;  /* 0x000000100b087824 */ /* 0x000fe200078e00ff */
[----:B------:R-:W-:-:S04]  /*0190*/  SHF.R.U32.HI R7, RZ, 0x1f, R2 ;  /* 0x0000001fff077819 */ /* 0x000fc80000011602 */
[----:B------:R-:W-:Y:S02]  /*01a0*/  LEA.HI.SX32 R17, R2, R7, 0x18 ;  /* 0x0000000702117211 */ /* 0x000fe400078fc2ff */
[----:B------:R-:W-:Y:S02]  /*01b0*/  LOP3.LUT R7, R3, 0xfffffff0, RZ, 0xc0, !PT ;  /* 0xfffffff003077812 */ /* 0x000fe400078ec0ff */
[----:B------:R-:W5:Y:S01]  /*01c0*/  LDC.64 R2, c[0x0][0x210] ;  /* 0x00008400ff027b82 */ /* 0x000f620000000a00 */
[C---:B------:R-:W-:Y:S02]  /*01d0*/  IMAD R9, R17.reuse, 0xc0, RZ ;  /* 0x000000c011097824 */ /* 0x040fe400078e02ff */
[----:B------:R-:W-:Y:S02]  /*01e0*/  IMAD.IADD R7, R0, 0x1, -R7 ;  /* 0x0000000100077824 */ /* 0x000fe400078e0a07 */
[----:B-1----:R-:W-:Y:S01]  /*01f0*/  IMAD R4, R17, -0xfa0, R0 ;  /* 0xfffff06011047824 */ /* 0x002fe200078e0200 */
[----:B------:R-:W-:-:S02]  /*0200*/  SHF.R.S32.HI R13, RZ, 0x1f, R9 ;  /* 0x0000001fff0d7819 */ /* 0x000fc40000011409 */
[----:B------:R-:W-:Y:S01]  /*0210*/  IADD3 R18, P1, P2, R8, R7, R9 ;  /* 0x0000000708127210 */ /* 0x000fe20007a3e009 */
[----:B------:R-:W-:Y:S01]  /*0220*/  IMAD R25, R17, 0xee0, R4 ;  /* 0x00000ee011197824 */ /* 0x000fe200078e0204 */
[----:B------:R-:W-:Y:S02]  /*0230*/  SHF.R.S32.HI R8, RZ, 0x1f, R8 ;  /* 0x0000001fff087819 */ /* 0x000fe40000011408 */
[----:B------:R-:W-:Y:S02]  /*0240*/  CS2R R4, SRZ ;  /* 0x0000000000047805 */ /* 0x000fe4000001ff00 */
[----:B------:R-:W-:Y:S02]  /*0250*/  SHF.R.S32.HI R7, RZ, 0x1f, R7 ;  /* 0x0000001fff077819 */ /* 0x000fe40000011407 */
[----:B------:R-:W-:Y:S02]  /*0260*/  LEA R16, P3, R18, UR6, 0x2 ;  /* 0x0000000612107c11 */ /* 0x000fe4000f8610ff */
[----:B------:R-:W-:-:S02]  /*0270*/  IADD3.X R7, R8, R7, R13, P1, P2 ;  /* 0x0000000708077210 */ /* 0x000fc40000fe440d */
[----:B------:R-:W1:Y:S01]  /*0280*/  LDC.64 R12, c[0x0][0x230] ;  /* 0x00008c00ff0c7b82 */ /* 0x000e620000000a00 */
[C---:B------:R-:W-:Y:S02]  /*0290*/  ISETP.GE.AND P2, PT, R11.reuse, 0xee, PT ;  /* 0x000000ee0b00780c */ /* 0x040fe40003f46270 */
[----:B------:R-:W-:Y:S02]  /*02a0*/  ISETP.GT.AND P1, PT, R11, 0xed, !P0 ;  /* 0x000000ed0b00780c */ /* 0x000fe40004724270 */
[----:B------:R-:W-:Y:S01]  /*02b0*/  ISETP.LT.AND P4, PT, R0, 0x3e80, !P2 ;  /* 0x00003e800000780c */ /* 0x000fe20005781270 */
[----:B-----5:R-:W-:Y:S01]  /*02c0*/  IMAD.WIDE R24, R25, 0x4, R2 ;  /* 0x0000000419187825 */ /* 0x020fe200078e0202 */
[----:B------:R-:W-:Y:S01]  /*02d0*/  CS2R R2, SRZ ;  /* 0x0000000000027805 */ /* 0x000fe2000001ff00 */
[----:B------:R-:W5:Y:S01]  /*02e0*/  LDC.64 R8, c[0x0][0x238] ;  /* 0x00008e00ff087b82 */ /* 0x000f620000000a00 */
[----:B------:R-:W-:Y:S01]  /*02f0*/  LEA.HI.X R17, R18, UR7, R7, 0x2, P3 ;  /* 0x0000000712117c11 */ /* 0x000fe200098f1407 */
[----:B----4-:R-:W-:Y:S01]  /*0300*/  IMAD.WIDE R22, R11, 0x4, R14 ;  /* 0x000000040b167825 */ /* 0x010fe200078e020e */
[----:B------:R-:W-:-:S02]  /*0310*/  MOV R7, RZ ;  /* 0x000000ff00077202 */ /* 0x000fc40000000f00 */
[----:B------:R-:W-:-:S03]  /*0320*/  CS2R R14, SRZ ;  /* 0x00000000000e7805 */ /* 0x000fc6000001ff00 */
[----:B------:R-:W4:Y:S04]  /*0330*/  @P1 LDG.E.64 R4, desc[UR4][R16.64+-0x3b80] ;  /* 0xffc4800410041981 */ /* 0x000f28000c1e1b00 */
[----:B------:R-:W4:Y:S01]  /*0340*/  @P4 LDG.E.64 R2, desc[UR4][R24.64] ;  /* 0x0000000418024981 */ /* 0x000f22000c1e1b00 */
[----:B-1----:R-:W-:-:S03]  /*0350*/  IMAD.WIDE R12, R11, 0x4, R12 ;  /* 0x000000040b0c7825 */ /* 0x002fc600078e020c */
[----:B------:R-:W4:Y:S04]  /*0360*/  @!P0 LDG.E.EL R7, desc[UR4][R22.64] ;  /* 0x0000000416078981 */ /* 0x000f28000c2e1900 */
[----:B------:R-:W4:Y:S01]  /*0370*/  @!P0 LDG.E.EL R14, desc[UR4][R22.64] ;  /* 0x00000004160e8981 */ /* 0x000f22000c2e1900 */
[----:B-----5:R-:W-:Y:S01]  /*0380*/  IMAD.WIDE R8, R11, 0x4, R8 ;  /* 0x000000040b087825 */ /* 0x020fe200078e0208 */
[----:B------:R-:W-:-:S03]  /*0390*/  HFMA2.MMA R11, -RZ, RZ, 0, 0 ;  /* 0x00000000ff0b7435 */ /* 0x000fc600000001ff */
[----:B------:R-:W-:Y:S01]  /*03a0*/  IMAD.MOV.U32 R20, RZ, RZ, RZ ;  /* 0x000000ffff147224 */ /* 0x000fe200078e00ff */
[----:B------:R-:W5:Y:S01]  /*03b0*/  @!P0 LDG.E.EL R15, desc[UR4][R8.64] ;  /* 0x00000004080f8981 */ /* 0x000f62000c2e1900 */
[----:B------:R-:W-:-:S04]  /*03c0*/  IMAD.MOV.U32 R18, RZ, RZ, RZ ;  /* 0x000000ffff127224 */ /* 0x000fc800078e00ff */
[----:B------:R-:W5:Y:S04]  /*03d0*/  @!P0 LDG.E.EL R20, desc[UR4][R12.64] ;  /* 0x000000040c148981 */ /* 0x000f68000c2e1900 */
[----:B------:R1:W5:Y:S04]  /*03e0*/  @!P0 LDG.E.EL R18, desc[UR4][R12.64] ;  /* 0x000000040c128981 */ /* 0x000368000c2e1900 */
[----:B------:R1:W5:Y:S01]  /*03f0*/  @!P0 LDG.E.EL R11, desc[UR4][R8.64] ;  /* 0x00000004080b8981 */ /* 0x000362000c2e1900 */
[----:B------:R-:W-:Y:S01]  /*0400*/  IMAD.MOV.U32 R21, RZ, RZ, 0x3e800000 ;  /* 0x3e800000ff157424 */ /* 0x000fe200078e00ff */
[----:B01----:R-:W0:Y:S08]  /*0410*/  LDC.64 R12, c[0x0][0x240] ;  /* 0x00009000ff0c7b82 */ /* 0x003e300000000a00 */
[----:B------:R-:W1:Y:S01]  /*0420*/  LDC.64 R8, c[0x0][0x248] ;  /* 0x00009200ff087b82 */ /* 0x000e620000000a00 */
[----:B0-----:R-:W-:-:S04]  /*0430*/  IMAD.WIDE R12, R0, 0x4, R12 ;  /* 0x00000004000c7825 */ /* 0x001fc800078e020c */
[----:B-1----:R-:W-:-:S04]  /*0440*/  IMAD.WIDE R8, R0, 0x4, R8 ;  /* 0x0000000400087825 */ /* 0x002fc800078e0208 */
[----:B--2---:R-:W-:-:S04]  /*0450*/  FADD R6, R6, 9.9999997473787516356e-06 ;  /* 0x3727c5ac06067421 */ /* 0x004fc80000000000 */
[----:B------:R-:W0:Y:S01]  /*0460*/  MUFU.SQRT R16, R6 ;  /* 0x0000000600107308 */ /* 0x000e220000002000 */
[----:B---3--:R-:W-:-:S07]  /*0470*/  FADD R10, R10, 9.9999997473787516356e-06 ;  /* 0x3727c5ac0a0a7421 */ /* 0x008fce0000000000 */
[----:B------:R-:W1:Y:S01]  /*0480*/  MUFU.SQRT R17, R10 ;  /* 0x0000000a00117308 */ /* 0x000e620000002000 */
[C---:B0-----:R-:W-:Y:S02]  /*0490*/  FSETP.GT.AND P6, PT, R16.reuse, 8.50705917302346158658e+37, PT ;  /* 0x7e8000001000780b */ /* 0x041fe40003fc4000 */
[----:B------:R-:W-:Y:S02]  /*04a0*/  FSETP.GEU.AND P3, PT, R16, 1.175494350822287508e-38, PT ;  /* 0x008000001000780b */ /* 0x000fe40003f6e000 */
[----:B------:R-:W-:Y:S02]  /*04b0*/  FSEL R19, R21, 1, P6 ;  /* 0x3f80000015137808 */ /* 0x000fe40003000000 */
[----:B-1----:R-:W-:-:S07]  /*04c0*/  FSETP.GT.AND P5, PT, R17, 8.50705917302346158658e+37, PT ;  /* 0x7e8000001100780b */ /* 0x002fce0003fa4000 */
[----:B------:R-:W-:Y:S01]  /*04d0*/  @P6 FMUL R16, R16, 0.25 ;  /* 0x3e80000010106820 */ /* 0x000fe20000400000 */
[----:B------:R-:W-:-:S03]  /*04e0*/  FSETP.GEU.AND P6, PT, R17, 1.175494350822287508e-38, PT ;  /* 0x008000001100780b */ /* 0x000fc60003fce000 */
[----:B------:R-:W-:Y:S02]  /*04f0*/  @!P3 FMUL R16, R16, 16777216 ;  /* 0x4b8000001010b820 */ /* 0x000fe40000400000 */
[----:B------:R-:W-:-:S08]  /*0500*/  @P5 FMUL R17, R17, 0.25 ;  /* 0x3e80000011115820 */ /* 0x000fd00000400000 */
[----:B------:R-:W-:Y:S01]  /*0510*/  @!P6 FMUL R17, R17, 16777216 ;  /* 0x4b8000001111e820 */ /* 0x000fe20000400000 */
[----:B------:R-:W0:Y:S01]  /*0520*/  MUFU.RCP R16, R16 ;  /* 0x0000001000107308 */ /* 0x000e220000001000 */
[----:B------:R-:W-:-:S07]  /*0530*/  FSEL R6, R21, 1, P5 ;  /* 0x3f80000015067808 */ /* 0x000fce0002800000 */
[----:B------:R-:W1:Y:S01]  /*0540*/  MUFU.RCP R17, R17 ;  /* 0x0000001100117308 */ /* 0x000e620000001000 */
[----:B----4-:R-:W-:Y:S02]  /*0550*/  SEL R2, R2, RZ, P4 ;  /* 0x000000ff02027207 */ /* 0x010fe40002000000 */
[----:B------:R-:W-:Y:S01]  /*0560*/  SEL R3, R3, RZ, P4 ;  /* 0x000000ff03037207 */ /* 0x000fe20002000000 */
[----:B------:R-:W-:Y:S01]  /*0570*/  @!P3 FMUL R19, R19, 16777216 ;  /* 0x4b8000001313b820 */ /* 0x000fe20000400000 */
[----:B------:R-:W-:Y:S01]  /*0580*/  @P2 SEL R2, R4, RZ, P1 ;  /* 0x000000ff04022207 */ /* 0x000fe20000800000 */
[----:B------:R-:W-:Y:S01]  /*0590*/  @!P6 FMUL R6, R6, 16777216 ;  /* 0x4b8000000606e820 */ /* 0x000fe20000400000 */
[----:B------:R-:W-:Y:S01]  /*05a0*/  @P2 SEL R3, R5, RZ, P1 ;  /* 0x000000ff05032207 */ /* 0x000fe20000800000 */
[----:B0-----:R-:W-:Y:S02]  /*05b0*/  FMUL R16, R16, R19 ;  /* 0x0000001310107220 */ /* 0x001fe40000400000 */
[----:B------:R-:W-:-:S02]  /*05c0*/  FADD R7, R2, -R7 ;  /* 0x8000000702077221 */ /* 0x000fc40000000000 */
[----:B------:R-:W-:Y:S01]  /*05d0*/  FADD R14, R3, -R14 ;  /* 0x8000000e030e7221 */ /* 0x000fe20000000000 */
[----:B-1----:R-:W-:Y:S01]  /*05e0*/  FMUL R17, R17, R6 ;  /* 0x0000000611117220 */ /* 0x002fe20000400000 */
[----:B------:R-:W-:-:S03]  /*05f0*/  FMUL R16, R7, R16 ;  /* 0x0000001007107220 */ /* 0x000fc60000400000 */
[----:B------:R-:W-:Y:S01]  /*0600*/  FMUL R14, R14, R17 ;  /* 0x000000110e0e7220 */ /* 0x000fe20000400000 */
[----:B-----5:R-:W-:Y:S01]  /*0610*/  FFMA R15, R16, R20, R15 ;  /* 0x00000014100f7223 */ /* 0x020fe2000000000f */
[----:B------:R0:W-:Y:S02]  /*0620*/  @!P0 STG.E.64 desc[UR4][R12.64], R2 ;  /* 0x000000020c008986 */ /* 0x0001e4000c101b04 */
[----:B------:R-:W-:Y:S02]  /*0630*/  FFMA R11, R14, R18, R11 ;  /* 0x000000120e0b7223 */ /* 0x000fe4000000000b */
[----:B------:R-:W-:-:S03]  /*0640*/  FSETP.GEU.AND P1, PT, R15, RZ, PT ;  /* 0x000000ff0f00720b */ /* 0x000fc60003f2e000 */
[----:B------:R-:W-:Y:S02]  /*0650*/  FSETP.GEU.AND P2, PT, R11, RZ, PT ;  /* 0x000000ff0b00720b */ /* 0x000fe40003f4e000 */
[----:B------:R-:W-:Y:S02]  /*0660*/  FSEL R10, R15, RZ, P1 ;  /* 0x000000ff0f0a7208 */ /* 0x000fe40000800000 */
[----:B------:R-:W-:Y:S01]  /*0670*/  FSEL R11, R11, RZ, P2 ;  /* 0x000000ff0b0b7208 */ /* 0x000fe20001000000 */
[----:B0-----:R-:W-:Y:S08]  /*0680*/  @P0 EXIT ;  /* 0x000000000000094d */ /* 0x001ff00003800000 */
[----:B------:R-:W-:Y:S01]  /*0690*/  STG.E.64 desc[UR4][R8.64], R10 ;  /* 0x0000000a08007986 */ /* 0x000fe2000c101b04 */
[----:B------:R-:W-:Y:S05]  /*06a0*/  EXIT ;  /* 0x000000000000794d */ /* 0x000fea0003800000 */
.L_x_0:
[----:B------:R-:W-:-:S00]  /*06b0*/  BRA `(.L_x_0) ;  /* 0xfffffffc00fc7947 */ /* 0x000fc0000383ffff */
[----:B------:R-:W-:-:S00]  /*06c0*/  NOP ;  /* 0x0000000000007918 */ /* 0x000fc00000000000 */
        /* <DEDUP_REMOVED lines=11> */
.L_x_1:


//--------------------- .nv.global.init           --------------------------
	.section	.nv.global.init,"aw",@progbits
.nv.global.init:
	.type		_$_str,@object
	.size		_$_str,(_$_str_$_2 - _$_str)
_$_str:
        /*0000*/ 	.byte	0x5f, 0x5f, 0x43, 0x55, 0x44, 0x41, 0x5f, 0x46, 0x54, 0x5a, 0x00
	.type		_$_str_$_2,@object
	.size		_$_str_$_2,(.L_1 - _$_str_$_2)
_$_str_$_2:
        /*000b*/ 	.byte	0x5f, 0x5f, 0x43, 0x55, 0x44, 0x41, 0x5f, 0x50, 0x52, 0x45, 0x43, 0x5f, 0x53, 0x51, 0x52, 0x54
        /*001b*/ 	.byte	0x00
.L_1:


//--------------------- .nv.constant0.triton_poi_fused__native_batch_norm_legit_no_training_cat_relu_37 --------------------------
	.section	.nv.constant0.triton_poi_fused__native_batch_norm_legit_no_training_cat_relu_37,"a",@progbits
	.sectionflags	@""
	.align	4
.nv.constant0.triton_poi_fused__native_batch_norm_legit_no_training_cat_relu_37:
	.zero		596
